	.headerflags	@"EF_CUDA_TEXMODE_UNIFIED EF_CUDA_64BIT_ADDRESS EF_CUDA_ACCELERATORS EF_CUDA_SM90 EF_CUDA_VIRTUAL_SM(EF_CUDA_SM90)"
	.elftype	@"ET_EXEC"


//--------------------- .nv.info                  --------------------------
	.section	.nv.info,"",@"SHT_CUDA_INFO"
	.align	4


	//----- nvinfo : EIATTR_REGCOUNT
	.align		4
        /*0000*/ 	.byte	0x04, 0x2f
        /*0002*/ 	.short	(.L_1 - .L_0)
	.align		4
.L_0:
        /*0004*/ 	.word	index@(triton_poi_fused__unsafe_index_28)
        /*0008*/ 	.word	0x00000012


	//----- nvinfo : EIATTR_MIN_STACK_SIZE
	.align		4
.L_1:
        /*000c*/ 	.byte	0x04, 0x12
        /*000e*/ 	.short	(.L_3 - .L_2)
	.align		4
.L_2:
        /*0010*/ 	.word	index@(triton_poi_fused__unsafe_index_28)
        /*0014*/ 	.word	0x00000000


	//----- nvinfo : EIATTR_FRAME_SIZE
	.align		4
.L_3:
        /*0018*/ 	.byte	0x04, 0x11
        /*001a*/ 	.short	(.L_5 - .L_4)
	.align		4
.L_4:
        /*001c*/ 	.word	index@(triton_poi_fused__unsafe_index_28)
        /*0020*/ 	.word	0x00000000


	//----- nvinfo : EIATTR_MIN_STACK_SIZE
	.align		4
.L_5:
        /*0024*/ 	.byte	0x04, 0x12
        /*0026*/ 	.short	(.L_7 - .L_6)
	.align		4
.L_6:
        /*0028*/ 	.word	index@(triton_poi_fused__unsafe_index_28)
        /*002c*/ 	.word	0x00000000
.L_7:


//--------------------- .nv.info.triton_poi_fused__unsafe_index_28 --------------------------
	.section	.nv.info.triton_poi_fused__unsafe_index_28,"",@"SHT_CUDA_INFO"
	.sectionflags	@""
	.align	4


	//----- nvinfo : EIATTR_CUDA_API_VERSION
	.align		4
        /*0000*/ 	.byte	0x04, 0x37
        /*0002*/ 	.short	(.L_9 - .L_8)
.L_8:
        /*0004*/ 	.word	0x0000007c


	//----- nvinfo : EIATTR_KPARAM_INFO
	.align		4
.L_9:
        /*0008*/ 	.byte	0x04, 0x17
        /*000a*/ 	.short	(.L_11 - .L_10)
.L_10:
        /*000c*/ 	.word	0x00000000
        /*0010*/ 	.short	0x0003
        /*0012*/ 	.short	0x0018
        /*0014*/ 	.byte	0x00, 0xf0, 0x11, 0x00


	//----- nvinfo : EIATTR_KPARAM_INFO
	.align		4
.L_11:
        /*0018*/ 	.byte	0x04, 0x17
        /*001a*/ 	.short	(.L_13 - .L_12)
.L_12:
        /*001c*/ 	.word	0x00000000
        /*0020*/ 	.short	0x0002
        /*0022*/ 	.short	0x0010
        /*0024*/ 	.byte	0x00, 0xf4, 0x21, 0x00


	//----- nvinfo : EIATTR_KPARAM_INFO
	.align		4
.L_13:
        /*0028*/ 	.byte	0x04, 0x17
        /*002a*/ 	.short	(.L_15 - .L_14)
.L_14:
        /*002c*/ 	.word	0x00000000
        /*0030*/ 	.short	0x0001
        /*0032*/ 	.short	0x0008
        /*0034*/ 	.byte	0x00, 0xf4, 0x21, 0x00


	//----- nvinfo : EIATTR_KPARAM_INFO
	.align		4
.L_15:
        /*0038*/ 	.byte	0x04, 0x17
        /*003a*/ 	.short	(.L_17 - .L_16)
.L_16:
        /*003c*/ 	.word	0x00000000
        /*0040*/ 	.short	0x0000
        /*0042*/ 	.short	0x0000
        /*0044*/ 	.byte	0x00, 0xf4, 0x21, 0x00


	//----- nvinfo : EIATTR_SPARSE_MMA_MASK
	.align		4
.L_17:
        /*0048*/ 	.byte	0x03, 0x50
        /*004a*/ 	.short	0x0000


	//----- nvinfo : EIATTR_MAXREG_COUNT
	.align		4
        /*004c*/ 	.byte	0x03, 0x1b
        /*004e*/ 	.short	0x00ff


	//----- nvinfo : EIATTR_EXIT_INSTR_OFFSETS
	.align		4
        /*0050*/ 	.byte	0x04, 0x1c
        /*0052*/ 	.short	(.L_19 - .L_18)


	//   ....[0]....
.L_18:
        /*0054*/ 	.word	0x000003d0


	//----- nvinfo : EIATTR_REQNTID
	.align		4
.L_19:
        /*0058*/ 	.byte	0x04, 0x10
        /*005a*/ 	.short	(.L_21 - .L_20)
.L_20:
        /*005c*/ 	.word	0x00000100
        /*0060*/ 	.word	0x00000001
        /*0064*/ 	.word	0x00000001


	//----- nvinfo : EIATTR_CBANK_PARAM_SIZE
	.align		4
.L_21:
        /*0068*/ 	.byte	0x03, 0x19
        /*006a*/ 	.short	0x001c


	//----- nvinfo : EIATTR_PARAM_CBANK
	.align		4
        /*006c*/ 	.byte	0x04, 0x0a
        /*006e*/ 	.short	(.L_23 - .L_22)
	.align		4
.L_22:
        /*0070*/ 	.word	index@(.nv.constant0.triton_poi_fused__unsafe_index_28)
        /*0074*/ 	.short	0x0210
        /*0076*/ 	.short	0x001c


	//----- nvinfo : EIATTR_SW_WAR
	.align		4
.L_23:
        /*0078*/ 	.byte	0x04, 0x36
        /*007a*/ 	.short	(.L_25 - .L_24)
.L_24:
        /*007c*/ 	.word	0x00000008
.L_25:


//--------------------- .nv.callgraph             --------------------------
	.section	.nv.callgraph,"",@"SHT_CUDA_CALLGRAPH"
	.align	4
	.sectionentsize	8
	.align		4
        /*0000*/ 	.word	0x00000000
	.align		4
        /*0004*/ 	.word	0xffffffff
	.align		4
        /*0008*/ 	.word	0x00000000
	.align		4
        /*000c*/ 	.word	0xfffffffe
	.align		4
        /*0010*/ 	.word	0x00000000
	.align		4
        /*0014*/ 	.word	0xfffffffd
	.align		4
        /*0018*/ 	.word	0x00000000
	.align		4
        /*001c*/ 	.word	0xfffffffc


//--------------------- .text.triton_poi_fused__unsafe_index_28 --------------------------
	.section	.text.triton_poi_fused__unsafe_index_28,"ax",@progbits
	.align	128
        .global         triton_poi_fused__unsafe_index_28
        .type           triton_poi_fused__unsafe_index_28,@function
        .size           triton_poi_fused__unsafe_index_28,(.L_x_1 - triton_poi_fused__unsafe_index_28)
        .other          triton_poi_fused__unsafe_index_28,@"STO_CUDA_ENTRY STV_DEFAULT"
triton_poi_fused__unsafe_index_28:
.text.triton_poi_fused__unsafe_index_28:
[----:B------:R-:W-:Y:S01]  /*0000*/  LDC R1, c[0x0][0x28] ;  /* 0x00000a00ff017b82 */ /* 0x000fe20000000800 */
[----:B------:R-:W1:Y:S07]  /*0010*/  S2R R0, SR_TID.X ;  /* 0x0000000000007919 */ /* 0x000e6e0000002100 */
[----:B------:R-:W2:Y:S01]  /*0020*/  LDC.64 R4, c[0x0][0x210] ;  /* 0x00008400ff047b82 */ /* 0x000ea20000000a00 */
[----:B------:R-:W-:Y:S01]  /*0030*/  ULDC.64 UR4, c[0x0][0x208] ;  /* 0x0000820000047ab9 */ /* 0x000fe20000000a00 */
[----:B------:R-:W-:Y:S01]  /*0040*/  ULDC.64 UR6, c[0x0][0x218] ;  /* 0x0000860000067ab9 */ /* 0x000fe20000000a00 */
[----:B------:R-:W3:Y:S01]  /*0050*/  S2R R13, SR_CTAID.X ;  /* 0x00000000000d7919 */ /* 0x000ee20000002500 */
[----:B-1----:R-:W-:-:S05]  /*0060*/  IMAD.SHL.U32 R0, R0, 0x2, RZ ;  /* 0x0000000200007824 */ /* 0x002fca00078e00ff */
[----:B------:R-:W-:-:S05]  /*0070*/  LOP3.LUT R0, R0, 0x1fe, RZ, 0xc0, !PT ;  /* 0x000001fe00007812 */ /* 0x000fca00078ec0ff */
[----:B---3--:R-:W-:-:S05]  /*0080*/  IMAD R0, R13, 0x200, R0 ;  /* 0x000002000d007824 */ /* 0x008fca00078e0200 */
[----:B------:R-:W-:-:S04]  /*0090*/  SHF.R.S32.HI R3, RZ, 0x1f, R0 ;  /* 0x0000001fff037819 */ /* 0x000fc80000011400 */
[----:B------:R-:W-:-:S04]  /*00a0*/  LEA.HI R2, R3, R0, RZ, 0x4 ;  /* 0x0000000003027211 */ /* 0x000fc800078f20ff */
[----:B------:R-:W-:Y:S02]  /*00b0*/  SHF.R.S32.HI R6, RZ, 0x4, R2 ;  /* 0x00000004ff067819 */ /* 0x000fe40000011402 */
[----:B------:R-:W-:Y:S02]  /*00c0*/  LOP3.LUT R11, R2, 0xfffffff0, RZ, 0xc0, !PT ;  /* 0xfffffff0020b7812 */ /* 0x000fe400078ec0ff */
[----:B------:R-:W-:-:S03]  /*00d0*/  LEA.HI R7, R6, R6, RZ, 0x4 ;  /* 0x0000000606077211 */ /* 0x000fc600078f20ff */
[----:B------:R-:W-:Y:S01]  /*00e0*/  IMAD.IADD R11, R0, 0x1, -R11 ;  /* 0x00000001000b7824 */ /* 0x000fe200078e0a0b */
[----:B------:R-:W-:-:S05]  /*00f0*/  LOP3.LUT R7, R7, 0xfffffff0, RZ, 0xc0, !PT ;  /* 0xfffffff007077812 */ /* 0x000fca00078ec0ff */
[----:B------:R-:W-:-:S04]  /*0100*/  IMAD.IADD R7, R6, 0x1, -R7 ;  /* 0x0000000106077824 */ /* 0x000fc800078e0a07 */
[----:B--2---:R-:W-:-:S06]  /*0110*/  IMAD.WIDE R8, R7, 0x8, R4 ;  /* 0x0000000807087825 */ /* 0x004fcc00078e0204 */
[----:B------:R-:W2:Y:S01]  /*0120*/  LDG.E.EL.64 R8, desc[UR4][R8.64] ;  /* 0x0000000408087981 */ /* 0x000ea2000c2e1b00 */
[----:B------:R-:W-:-:S06]  /*0130*/  IMAD.WIDE R4, R11, 0x8, R4 ;  /* 0x000000080b047825 */ /* 0x000fcc00078e0204 */
[----:B------:R-:W3:Y:S01]  /*0140*/  LDG.E.EL.128 R4, desc[UR4][R4.64] ;  /* 0x0000000404047981 */ /* 0x000ee2000c2e1d00 */
[----:B------:R-:W-:-:S04]  /*0150*/  SHF.R.S32.HI R11, RZ, 0x16, R13 ;  /* 0x00000016ff0b7819 */ /* 0x000fc8000001140d */
[----:B------:R-:W-:-:S04]  /*0160*/  SGXT R11, R11, 0x1 ;  /* 0x000000010b0b781a */ /* 0x000fc80000000200 */
[----:B------:R-:W-:-:S04]  /*0170*/  LEA.HI R11, R11, R0, RZ, 0x8 ;  /* 0x000000000b0b7211 */ /* 0x000fc800078f40ff */
[----:B------:R-:W-:-:S04]  /*0180*/  SHF.R.S32.HI R11, RZ, 0x8, R11 ;  /* 0x00000008ff0b7819 */ /* 0x000fc8000001140b */
[----:B------:R-:W-:Y:S02]  /*0190*/  LEA.HI R2, R11, R11, RZ, 0x7 ;  /* 0x0000000b0b027211 */ /* 0x000fe400078f38ff */
[----:B--2---:R-:W-:-:S04]  /*01a0*/  SHF.R.U32.HI R15, RZ, 0x1c, R9 ;  /* 0x0000001cff0f7819 */ /* 0x004fc80000011609 */
[----:B------:R-:W-:Y:S02]  /*01b0*/  LOP3.LUT R15, R15, 0x8, RZ, 0xc0, !PT ;  /* 0x000000080f0f7812 */ /* 0x000fe400078ec0ff */
[C---:B---3--:R-:W-:Y:S02]  /*01c0*/  LEA R12, P1, R4.reuse, UR6, 0x2 ;  /* 0x00000006040c7c11 */ /* 0x048fe4000f8210ff */
[----:B------:R-:W-:Y:S02]  /*01d0*/  IADD3 R15, P0, R8, R15, RZ ;  /* 0x0000000f080f7210 */ /* 0x000fe40007f1e0ff */
[--C-:B------:R-:W-:Y:S02]  /*01e0*/  LEA.HI.X R14, R4, UR7, R5.reuse, 0x2, P1 ;  /* 0x00000007040e7c11 */ /* 0x100fe400088f1405 */
[----:B------:R-:W-:Y:S01]  /*01f0*/  SHF.R.U32.HI R10, RZ, 0x1a, R5 ;  /* 0x0000001aff0a7819 */ /* 0x000fe20000011605 */
[----:B------:R-:W-:Y:S01]  /*0200*/  IMAD.X R8, RZ, RZ, R9, P0 ;  /* 0x000000ffff087224 */ /* 0x000fe200000e0609 */
[----:B------:R-:W-:Y:S01]  /*0210*/  SHF.R.U32.HI R4, RZ, 0x1a, R7 ;  /* 0x0000001aff047819 */ /* 0x000fe20000011607 */
[----:B------:R-:W-:Y:S01]  /*0220*/  IMAD.SHL.U32 R9, R15, 0x20, RZ ;  /* 0x000000200f097824 */ /* 0x000fe200078e00ff */
[----:B------:R-:W-:-:S02]  /*0230*/  LEA R5, P0, R6, UR6, 0x2 ;  /* 0x0000000606057c11 */ /* 0x000fc4000f8010ff */
[----:B------:R-:W-:Y:S02]  /*0240*/  SHF.L.U64.HI R13, R15, 0x5, R8 ;  /* 0x000000050f0d7819 */ /* 0x000fe40000010208 */
[----:B------:R-:W-:Y:S02]  /*0250*/  LOP3.LUT R10, R10, 0x20, RZ, 0xc0, !PT ;  /* 0x000000200a0a7812 */ /* 0x000fe400078ec0ff */
[----:B------:R-:W-:Y:S02]  /*0260*/  LOP3.LUT R4, R4, 0x20, RZ, 0xc0, !PT ;  /* 0x0000002004047812 */ /* 0x000fe400078ec0ff */
[----:B------:R-:W-:Y:S02]  /*0270*/  LOP3.LUT R8, R2, 0x3ffff80, RZ, 0xc0, !PT ;  /* 0x03ffff8002087812 */ /* 0x000fe400078ec0ff */
[----:B------:R-:W-:Y:S02]  /*0280*/  LEA.HI.X R6, R6, UR7, R7, 0x2, P0 ;  /* 0x0000000706067c11 */ /* 0x000fe400080f1407 */
[----:B------:R-:W-:Y:S01]  /*0290*/  IADD3 R2, P0, P1, R9, R12, R10 ;  /* 0x0000000c09027210 */ /* 0x000fe2000791e00a */
[----:B------:R-:W-:Y:S01]  /*02a0*/  IMAD.IADD R8, R11, 0x1, -R8 ;  /* 0x000000010b087824 */ /* 0x000fe200078e0a08 */
[----:B------:R-:W-:-:S02]  /*02b0*/  IADD3 R4, P2, P3, R9, R5, R4 ;  /* 0x0000000509047210 */ /* 0x000fc40007b5e004 */
[----:B------:R-:W-:Y:S01]  /*02c0*/  LEA.HI R9, R3, R0, RZ, 0xf ;  /* 0x0000000003097211 */ /* 0x000fe200078f78ff */
[----:B------:R-:W-:Y:S01]  /*02d0*/  IMAD.SHL.U32 R7, R8, 0x40, RZ ;  /* 0x0000004008077824 */ /* 0x000fe200078e00ff */
[C---:B------:R-:W-:Y:S02]  /*02e0*/  IADD3.X R3, R13.reuse, R14, RZ, P0, P1 ;  /* 0x0000000e0d037210 */ /* 0x040fe400007e24ff */
[----:B------:R-:W-:Y:S02]  /*02f0*/  IADD3.X R5, R13, R6, RZ, P2, P3 ;  /* 0x000000060d057210 */ /* 0x000fe400017e64ff */
[----:B------:R-:W-:Y:S01]  /*0300*/  LOP3.LUT R11, R9, 0xffff8000, RZ, 0xc0, !PT ;  /* 0xffff8000090b7812 */ /* 0x000fe200078ec0ff */
[----:B------:R-:W-:-:S04]  /*0310*/  IMAD.WIDE R2, R7, 0x4, R2 ;  /* 0x0000000407027825 */ /* 0x000fc800078e0202 */
[----:B------:R-:W-:Y:S02]  /*0320*/  IMAD.WIDE R4, R7, 0x4, R4 ;  /* 0x0000000407047825 */ /* 0x000fe400078e0204 */
[----:B------:R-:W1:Y:S02]  /*0330*/  LDC.64 R6, c[0x0][0x220] ;  /* 0x00008800ff067b82 */ /* 0x000e640000000a00 */
[----:B------:R-:W-:-:S04]  /*0340*/  IMAD.WIDE R2, R11, 0x4, R2 ;  /* 0x000000040b027825 */ /* 0x000fc800078e0202 */
[----:B------:R-:W-:Y:S01]  /*0350*/  IMAD.WIDE R4, R11, 0x4, R4 ;  /* 0x000000040b047825 */ /* 0x000fe200078e0204 */
[----:B------:R-:W2:Y:S04]  /*0360*/  LDG.E.EL R12, desc[UR4][R2.64] ;  /* 0x00000004020c7981 */ /* 0x000ea8000c2e1900 */
[----:B------:R-:W2:Y:S01]  /*0370*/  LDG.E.EL R13, desc[UR4][R4.64] ;  /* 0x00000004040d7981 */ /* 0x000ea2000c2e1900 */
[----:B------:R-:W-:-:S05]  /*0380*/  IMAD.SHL.U32 R9, R9, 0x2, RZ ;  /* 0x0000000209097824 */ /* 0x000fca00078e00ff */
[----:B------:R-:W-:-:S04]  /*0390*/  LOP3.LUT R9, R9, 0xffff0000, RZ, 0xc0, !PT ;  /* 0xffff000009097812 */ /* 0x000fc800078ec0ff */
[----:B------:R-:W-:-:S05]  /*03a0*/  IADD3 R9, R9, R0, -R11 ;  /* 0x0000000009097210 */ /* 0x000fca0007ffe80b */
[----:B-1----:R-:W-:-:S05]  /*03b0*/  IMAD.WIDE R6, R9, 0x4, R6 ;  /* 0x0000000409067825 */ /* 0x002fca00078e0206 */
[----:B--2---:R-:W-:Y:S01]  /*03c0*/  STG.E.64 desc[UR4][R6.64], R12 ;  /* 0x0000000c06007986 */ /* 0x004fe2000c101b04 */
[----:B------:R-:W-:Y:S05]  /*03d0*/  EXIT ;  /* 0x000000000000794d */ /* 0x000fea0003800000 */
.L_x_0:
[----:B------:R-:W-:-:S00]  /*03e0*/  BRA `(.L_x_0) ;  /* 0xfffffffc00fc7947 */ /* 0x000fc0000383ffff */
[----:B------:R-:W-:-:S00]  /*03f0*/  NOP ;  /* 0x0000000000007918 */ /* 0x000fc00000000000 */
        /* <DEDUP_REMOVED lines=8> */
.L_x_1:


//--------------------- .nv.constant0.triton_poi_fused__unsafe_index_28 --------------------------
	.section	.nv.constant0.triton_poi_fused__unsafe_index_28,"a",@progbits
	.sectionflags	@""
	.align	4
.nv.constant0.triton_poi_fused__unsafe_index_28:
	.zero		556
